//
// Generated by NVIDIA NVVM Compiler
//
// Compiler Build ID: CL-36424714
// Cuda compilation tools, release 13.0, V13.0.88
// Based on NVVM 20.0.0
//

.version 9.0
.target sm_100
.address_size 64

	// .globl	_Z17applyReverbKernelPfS_S_ii

.visible .entry _Z17applyReverbKernelPfS_S_ii(
	.param .u64 .ptr .align 1 _Z17applyReverbKernelPfS_S_ii_param_0,
	.param .u64 .ptr .align 1 _Z17applyReverbKernelPfS_S_ii_param_1,
	.param .u64 .ptr .align 1 _Z17applyReverbKernelPfS_S_ii_param_2,
	.param .u32 _Z17applyReverbKernelPfS_S_ii_param_3,
	.param .u32 _Z17applyReverbKernelPfS_S_ii_param_4
)
{
	.reg .pred 	%p<11>;
	.reg .b32 	%r<33>;
	.reg .b32 	%f<112>;
	.reg .b64 	%rd<38>;

	ld.param.u64 	%rd16, [_Z17applyReverbKernelPfS_S_ii_param_0];
	ld.param.u64 	%rd17, [_Z17applyReverbKernelPfS_S_ii_param_1];
	ld.param.u64 	%rd15, [_Z17applyReverbKernelPfS_S_ii_param_2];
	ld.param.u32 	%r19, [_Z17applyReverbKernelPfS_S_ii_param_3];
	ld.param.u32 	%r18, [_Z17applyReverbKernelPfS_S_ii_param_4];
	cvta.to.global.u64 	%rd1, %rd17;
	cvta.to.global.u64 	%rd2, %rd16;
	mov.u32 	%r20, %ctaid.x;
	mov.u32 	%r21, %ntid.x;
	mov.u32 	%r22, %tid.x;
	mad.lo.s32 	%r1, %r20, %r21, %r22;
	setp.ge.s32 	%p1, %r1, %r19;
	@%p1 bra 	$L__BB0_15;
	max.s32 	%r23, %r1, -1;
	add.s32 	%r24, %r23, 1;
	min.s32 	%r2, %r24, %r18;
	setp.lt.s32 	%p2, %r2, 1;
	mov.f32 	%f111, 0f00000000;
	@%p2 bra 	$L__BB0_14;
	and.b32  	%r3, %r2, 15;
	setp.lt.u32 	%p3, %r2, 16;
	mov.f32 	%f111, 0f00000000;
	mov.b32 	%r30, 0;
	@%p3 bra 	$L__BB0_5;
	and.b32  	%r30, %r2, 2147483632;
	neg.s32 	%r28, %r30;
	mul.wide.s32 	%rd18, %r1, 4;
	add.s64 	%rd19, %rd18, %rd2;
	add.s64 	%rd35, %rd19, -28;
	add.s64 	%rd34, %rd1, 32;
	mov.f32 	%f111, 0f00000000;
$L__BB0_4:
	.pragma "nounroll";
	ld.global.f32 	%f18, [%rd35+28];
	ld.global.f32 	%f19, [%rd34+-32];
	fma.rn.f32 	%f20, %f18, %f19, %f111;
	ld.global.f32 	%f21, [%rd35+24];
	ld.global.f32 	%f22, [%rd34+-28];
	fma.rn.f32 	%f23, %f21, %f22, %f20;
	ld.global.f32 	%f24, [%rd35+20];
	ld.global.f32 	%f25, [%rd34+-24];
	fma.rn.f32 	%f26, %f24, %f25, %f23;
	ld.global.f32 	%f27, [%rd35+16];
	ld.global.f32 	%f28, [%rd34+-20];
	fma.rn.f32 	%f29, %f27, %f28, %f26;
	ld.global.f32 	%f30, [%rd35+12];
	ld.global.f32 	%f31, [%rd34+-16];
	fma.rn.f32 	%f32, %f30, %f31, %f29;
	ld.global.f32 	%f33, [%rd35+8];
	ld.global.f32 	%f34, [%rd34+-12];
	fma.rn.f32 	%f35, %f33, %f34, %f32;
	ld.global.f32 	%f36, [%rd35+4];
	ld.global.f32 	%f37, [%rd34+-8];
	fma.rn.f32 	%f38, %f36, %f37, %f35;
	ld.global.f32 	%f39, [%rd35];
	ld.global.f32 	%f40, [%rd34+-4];
	fma.rn.f32 	%f41, %f39, %f40, %f38;
	ld.global.f32 	%f42, [%rd35+-4];
	ld.global.f32 	%f43, [%rd34];
	fma.rn.f32 	%f44, %f42, %f43, %f41;
	ld.global.f32 	%f45, [%rd35+-8];
	ld.global.f32 	%f46, [%rd34+4];
	fma.rn.f32 	%f47, %f45, %f46, %f44;
	ld.global.f32 	%f48, [%rd35+-12];
	ld.global.f32 	%f49, [%rd34+8];
	fma.rn.f32 	%f50, %f48, %f49, %f47;
	ld.global.f32 	%f51, [%rd35+-16];
	ld.global.f32 	%f52, [%rd34+12];
	fma.rn.f32 	%f53, %f51, %f52, %f50;
	ld.global.f32 	%f54, [%rd35+-20];
	ld.global.f32 	%f55, [%rd34+16];
	fma.rn.f32 	%f56, %f54, %f55, %f53;
	ld.global.f32 	%f57, [%rd35+-24];
	ld.global.f32 	%f58, [%rd34+20];
	fma.rn.f32 	%f59, %f57, %f58, %f56;
	ld.global.f32 	%f60, [%rd35+-28];
	ld.global.f32 	%f61, [%rd34+24];
	fma.rn.f32 	%f62, %f60, %f61, %f59;
	ld.global.f32 	%f63, [%rd35+-32];
	ld.global.f32 	%f64, [%rd34+28];
	fma.rn.f32 	%f111, %f63, %f64, %f62;
	add.s32 	%r28, %r28, 16;
	add.s64 	%rd35, %rd35, -64;
	add.s64 	%rd34, %rd34, 64;
	setp.ne.s32 	%p4, %r28, 0;
	@%p4 bra 	$L__BB0_4;
$L__BB0_5:
	setp.eq.s32 	%p5, %r3, 0;
	@%p5 bra 	$L__BB0_14;
	and.b32  	%r9, %r2, 7;
	setp.lt.u32 	%p6, %r3, 8;
	@%p6 bra 	$L__BB0_8;
	sub.s32 	%r26, %r1, %r30;
	mul.wide.s32 	%rd20, %r26, 4;
	add.s64 	%rd21, %rd2, %rd20;
	ld.global.f32 	%f66, [%rd21];
	mul.wide.u32 	%rd22, %r30, 4;
	add.s64 	%rd23, %rd1, %rd22;
	ld.global.f32 	%f67, [%rd23];
	fma.rn.f32 	%f68, %f66, %f67, %f111;
	ld.global.f32 	%f69, [%rd21+-4];
	ld.global.f32 	%f70, [%rd23+4];
	fma.rn.f32 	%f71, %f69, %f70, %f68;
	ld.global.f32 	%f72, [%rd21+-8];
	ld.global.f32 	%f73, [%rd23+8];
	fma.rn.f32 	%f74, %f72, %f73, %f71;
	ld.global.f32 	%f75, [%rd21+-12];
	ld.global.f32 	%f76, [%rd23+12];
	fma.rn.f32 	%f77, %f75, %f76, %f74;
	ld.global.f32 	%f78, [%rd21+-16];
	ld.global.f32 	%f79, [%rd23+16];
	fma.rn.f32 	%f80, %f78, %f79, %f77;
	ld.global.f32 	%f81, [%rd21+-20];
	ld.global.f32 	%f82, [%rd23+20];
	fma.rn.f32 	%f83, %f81, %f82, %f80;
	ld.global.f32 	%f84, [%rd21+-24];
	ld.global.f32 	%f85, [%rd23+24];
	fma.rn.f32 	%f86, %f84, %f85, %f83;
	ld.global.f32 	%f87, [%rd21+-28];
	ld.global.f32 	%f88, [%rd23+28];
	fma.rn.f32 	%f111, %f87, %f88, %f86;
	add.s32 	%r30, %r30, 8;
$L__BB0_8:
	setp.eq.s32 	%p7, %r9, 0;
	@%p7 bra 	$L__BB0_14;
	and.b32  	%r12, %r2, 3;
	setp.lt.u32 	%p8, %r9, 4;
	@%p8 bra 	$L__BB0_11;
	sub.s32 	%r27, %r1, %r30;
	mul.wide.s32 	%rd24, %r27, 4;
	add.s64 	%rd25, %rd2, %rd24;
	ld.global.f32 	%f90, [%rd25];
	mul.wide.u32 	%rd26, %r30, 4;
	add.s64 	%rd27, %rd1, %rd26;
	ld.global.f32 	%f91, [%rd27];
	fma.rn.f32 	%f92, %f90, %f91, %f111;
	ld.global.f32 	%f93, [%rd25+-4];
	ld.global.f32 	%f94, [%rd27+4];
	fma.rn.f32 	%f95, %f93, %f94, %f92;
	ld.global.f32 	%f96, [%rd25+-8];
	ld.global.f32 	%f97, [%rd27+8];
	fma.rn.f32 	%f98, %f96, %f97, %f95;
	ld.global.f32 	%f99, [%rd25+-12];
	ld.global.f32 	%f100, [%rd27+12];
	fma.rn.f32 	%f111, %f99, %f100, %f98;
	add.s32 	%r30, %r30, 4;
$L__BB0_11:
	setp.eq.s32 	%p9, %r12, 0;
	@%p9 bra 	$L__BB0_14;
	mul.wide.u32 	%rd28, %r30, 4;
	add.s64 	%rd37, %rd1, %rd28;
	mul.wide.s32 	%rd29, %r1, 4;
	sub.s64 	%rd30, %rd29, %rd28;
	add.s64 	%rd36, %rd2, %rd30;
	neg.s32 	%r32, %r12;
$L__BB0_13:
	.pragma "nounroll";
	ld.global.f32 	%f101, [%rd36];
	ld.global.f32 	%f102, [%rd37];
	fma.rn.f32 	%f111, %f101, %f102, %f111;
	add.s64 	%rd37, %rd37, 4;
	add.s64 	%rd36, %rd36, -4;
	add.s32 	%r32, %r32, 1;
	setp.ne.s32 	%p10, %r32, 0;
	@%p10 bra 	$L__BB0_13;
$L__BB0_14:
	cvta.to.global.u64 	%rd31, %rd15;
	mul.wide.s32 	%rd32, %r1, 4;
	add.s64 	%rd33, %rd31, %rd32;
	st.global.f32 	[%rd33], %f111;
$L__BB0_15:
	ret;

}
	// .globl	_Z13applyEQKernelPfS_S_ii
.visible .entry _Z13applyEQKernelPfS_S_ii(
	.param .u64 .ptr .align 1 _Z13applyEQKernelPfS_S_ii_param_0,
	.param .u64 .ptr .align 1 _Z13applyEQKernelPfS_S_ii_param_1,
	.param .u64 .ptr .align 1 _Z13applyEQKernelPfS_S_ii_param_2,
	.param .u32 _Z13applyEQKernelPfS_S_ii_param_3,
	.param .u32 _Z13applyEQKernelPfS_S_ii_param_4
)
{
	.reg .pred 	%p<11>;
	.reg .b32 	%r<33>;
	.reg .b32 	%f<112>;
	.reg .b64 	%rd<38>;

	ld.param.u64 	%rd16, [_Z13applyEQKernelPfS_S_ii_param_0];
	ld.param.u64 	%rd17, [_Z13applyEQKernelPfS_S_ii_param_1];
	ld.param.u64 	%rd15, [_Z13applyEQKernelPfS_S_ii_param_2];
	ld.param.u32 	%r19, [_Z13applyEQKernelPfS_S_ii_param_3];
	ld.param.u32 	%r18, [_Z13applyEQKernelPfS_S_ii_param_4];
	cvta.to.global.u64 	%rd1, %rd17;
	cvta.to.global.u64 	%rd2, %rd16;
	mov.u32 	%r20, %ctaid.x;
	mov.u32 	%r21, %ntid.x;
	mov.u32 	%r22, %tid.x;
	mad.lo.s32 	%r1, %r20, %r21, %r22;
	setp.ge.s32 	%p1, %r1, %r19;
	@%p1 bra 	$L__BB1_15;
	max.s32 	%r23, %r1, -1;
	add.s32 	%r24, %r23, 1;
	min.s32 	%r2, %r24, %r18;
	setp.lt.s32 	%p2, %r2, 1;
	mov.f32 	%f111, 0f00000000;
	@%p2 bra 	$L__BB1_14;
	and.b32  	%r3, %r2, 15;
	setp.lt.u32 	%p3, %r2, 16;
	mov.f32 	%f111, 0f00000000;
	mov.b32 	%r30, 0;
	@%p3 bra 	$L__BB1_5;
	and.b32  	%r30, %r2, 2147483632;
	neg.s32 	%r28, %r30;
	mul.wide.s32 	%rd18, %r1, 4;
	add.s64 	%rd19, %rd18, %rd2;
	add.s64 	%rd35, %rd19, -28;
	add.s64 	%rd34, %rd1, 32;
	mov.f32 	%f111, 0f00000000;
$L__BB1_4:
	.pragma "nounroll";
	ld.global.f32 	%f18, [%rd35+28];
	ld.global.f32 	%f19, [%rd34+-32];
	fma.rn.f32 	%f20, %f18, %f19, %f111;
	ld.global.f32 	%f21, [%rd35+24];
	ld.global.f32 	%f22, [%rd34+-28];
	fma.rn.f32 	%f23, %f21, %f22, %f20;
	ld.global.f32 	%f24, [%rd35+20];
	ld.global.f32 	%f25, [%rd34+-24];
	fma.rn.f32 	%f26, %f24, %f25, %f23;
	ld.global.f32 	%f27, [%rd35+16];
	ld.global.f32 	%f28, [%rd34+-20];
	fma.rn.f32 	%f29, %f27, %f28, %f26;
	ld.global.f32 	%f30, [%rd35+12];
	ld.global.f32 	%f31, [%rd34+-16];
	fma.rn.f32 	%f32, %f30, %f31, %f29;
	ld.global.f32 	%f33, [%rd35+8];
	ld.global.f32 	%f34, [%rd34+-12];
	fma.rn.f32 	%f35, %f33, %f34, %f32;
	ld.global.f32 	%f36, [%rd35+4];
	ld.global.f32 	%f37, [%rd34+-8];
	fma.rn.f32 	%f38, %f36, %f37, %f35;
	ld.global.f32 	%f39, [%rd35];
	ld.global.f32 	%f40, [%rd34+-4];
	fma.rn.f32 	%f41, %f39, %f40, %f38;
	ld.global.f32 	%f42, [%rd35+-4];
	ld.global.f32 	%f43, [%rd34];
	fma.rn.f32 	%f44, %f42, %f43, %f41;
	ld.global.f32 	%f45, [%rd35+-8];
	ld.global.f32 	%f46, [%rd34+4];
	fma.rn.f32 	%f47, %f45, %f46, %f44;
	ld.global.f32 	%f48, [%rd35+-12];
	ld.global.f32 	%f49, [%rd34+8];
	fma.rn.f32 	%f50, %f48, %f49, %f47;
	ld.global.f32 	%f51, [%rd35+-16];
	ld.global.f32 	%f52, [%rd34+12];
	fma.rn.f32 	%f53, %f51, %f52, %f50;
	ld.global.f32 	%f54, [%rd35+-20];
	ld.global.f32 	%f55, [%rd34+16];
	fma.rn.f32 	%f56, %f54, %f55, %f53;
	ld.global.f32 	%f57, [%rd35+-24];
	ld.global.f32 	%f58, [%rd34+20];
	fma.rn.f32 	%f59, %f57, %f58, %f56;
	ld.global.f32 	%f60, [%rd35+-28];
	ld.global.f32 	%f61, [%rd34+24];
	fma.rn.f32 	%f62, %f60, %f61, %f59;
	ld.global.f32 	%f63, [%rd35+-32];
	ld.global.f32 	%f64, [%rd34+28];
	fma.rn.f32 	%f111, %f63, %f64, %f62;
	add.s32 	%r28, %r28, 16;
	add.s64 	%rd35, %rd35, -64;
	add.s64 	%rd34, %rd34, 64;
	setp.ne.s32 	%p4, %r28, 0;
	@%p4 bra 	$L__BB1_4;
$L__BB1_5:
	setp.eq.s32 	%p5, %r3, 0;
	@%p5 bra 	$L__BB1_14;
	and.b32  	%r9, %r2, 7;
	setp.lt.u32 	%p6, %r3, 8;
	@%p6 bra 	$L__BB1_8;
	sub.s32 	%r26, %r1, %r30;
	mul.wide.s32 	%rd20, %r26, 4;
	add.s64 	%rd21, %rd2, %rd20;
	ld.global.f32 	%f66, [%rd21];
	mul.wide.u32 	%rd22, %r30, 4;
	add.s64 	%rd23, %rd1, %rd22;
	ld.global.f32 	%f67, [%rd23];
	fma.rn.f32 	%f68, %f66, %f67, %f111;
	ld.global.f32 	%f69, [%rd21+-4];
	ld.global.f32 	%f70, [%rd23+4];
	fma.rn.f32 	%f71, %f69, %f70, %f68;
	ld.global.f32 	%f72, [%rd21+-8];
	ld.global.f32 	%f73, [%rd23+8];
	fma.rn.f32 	%f74, %f72, %f73, %f71;
	ld.global.f32 	%f75, [%rd21+-12];
	ld.global.f32 	%f76, [%rd23+12];
	fma.rn.f32 	%f77, %f75, %f76, %f74;
	ld.global.f32 	%f78, [%rd21+-16];
	ld.global.f32 	%f79, [%rd23+16];
	fma.rn.f32 	%f80, %f78, %f79, %f77;
	ld.global.f32 	%f81, [%rd21+-20];
	ld.global.f32 	%f82, [%rd23+20];
	fma.rn.f32 	%f83, %f81, %f82, %f80;
	ld.global.f32 	%f84, [%rd21+-24];
	ld.global.f32 	%f85, [%rd23+24];
	fma.rn.f32 	%f86, %f84, %f85, %f83;
	ld.global.f32 	%f87, [%rd21+-28];
	ld.global.f32 	%f88, [%rd23+28];
	fma.rn.f32 	%f111, %f87, %f88, %f86;
	add.s32 	%r30, %r30, 8;
$L__BB1_8:
	setp.eq.s32 	%p7, %r9, 0;
	@%p7 bra 	$L__BB1_14;
	and.b32  	%r12, %r2, 3;
	setp.lt.u32 	%p8, %r9, 4;
	@%p8 bra 	$L__BB1_11;
	sub.s32 	%r27, %r1, %r30;
	mul.wide.s32 	%rd24, %r27, 4;
	add.s64 	%rd25, %rd2, %rd24;
	ld.global.f32 	%f90, [%rd25];
	mul.wide.u32 	%rd26, %r30, 4;
	add.s64 	%rd27, %rd1, %rd26;
	ld.global.f32 	%f91, [%rd27];
	fma.rn.f32 	%f92, %f90, %f91, %f111;
	ld.global.f32 	%f93, [%rd25+-4];
	ld.global.f32 	%f94, [%rd27+4];
	fma.rn.f32 	%f95, %f93, %f94, %f92;
	ld.global.f32 	%f96, [%rd25+-8];
	ld.global.f32 	%f97, [%rd27+8];
	fma.rn.f32 	%f98, %f96, %f97, %f95;
	ld.global.f32 	%f99, [%rd25+-12];
	ld.global.f32 	%f100, [%rd27+12];
	fma.rn.f32 	%f111, %f99, %f100, %f98;
	add.s32 	%r30, %r30, 4;
$L__BB1_11:
	setp.eq.s32 	%p9, %r12, 0;
	@%p9 bra 	$L__BB1_14;
	mul.wide.u32 	%rd28, %r30, 4;
	add.s64 	%rd37, %rd1, %rd28;
	mul.wide.s32 	%rd29, %r1, 4;
	sub.s64 	%rd30, %rd29, %rd28;
	add.s64 	%rd36, %rd2, %rd30;
	neg.s32 	%r32, %r12;
$L__BB1_13:
	.pragma "nounroll";
	ld.global.f32 	%f101, [%rd36];
	ld.global.f32 	%f102, [%rd37];
	fma.rn.f32 	%f111, %f101, %f102, %f111;
	add.s64 	%rd37, %rd37, 4;
	add.s64 	%rd36, %rd36, -4;
	add.s32 	%r32, %r32, 1;
	setp.ne.s32 	%p10, %r32, 0;
	@%p10 bra 	$L__BB1_13;
$L__BB1_14:
	cvta.to.global.u64 	%rd31, %rd15;
	mul.wide.s32 	%rd32, %r1, 4;
	add.s64 	%rd33, %rd31, %rd32;
	st.global.f32 	[%rd33], %f111;
$L__BB1_15:
	ret;

}


// ===== COMPILED SASS (sm_100) =====

	.target	sm_100

	.elftype	@"ET_EXEC"


//--------------------- .note.nv.tkinfo           --------------------------
	.section	.note.nv.tkinfo,"",@"SHT_NOTE"
	.sectionflags	@"SHF_NOTE_NV_TKINFO"
	.tkinfo
        /*0018*/ 	.word	0x00000002
        /*0030*/ 	.string	""
        /*0030*/ 	.string	"ptxas"
        /*0030*/ 	.string	"Cuda compilation tools, release 13.0, V13.0.88"
        /*0030*/ 	.string	"Build cuda_13.0.r13.0/compiler.36424714_0"
        /*0030*/ 	.string	"-arch sm_100 -m 64 "



//--------------------- .note.nv.cuinfo           --------------------------
	.section	.note.nv.cuinfo,"",@"SHT_NOTE"
	.sectionflags	@"SHF_NOTE_NV_CUINFO"
        /*0018*/ 	.short	0x0002
        /*001a*/ 	.short	0x0064
        /*001c*/ 	.short	0x0082
	.zero		2


//--------------------- .nv.info                  --------------------------
	.section	.nv.info,"",@"SHT_CUDA_INFO"
	.align	4


	//----- nvinfo : EIATTR_REGCOUNT
	.align		4
        /*0000*/ 	.byte	0x04, 0x2f
        /*0002*/ 	.short	(.L_1 - .L_0)
	.align		4
.L_0:
        /*0004*/ 	.word	index@(_Z17applyReverbKernelPfS_S_ii)
        /*0008*/ 	.word	0x0000001d


	//----- nvinfo : EIATTR_FRAME_SIZE
	.align		4
.L_1:
        /*000c*/ 	.byte	0x04, 0x11
        /*000e*/ 	.short	(.L_3 - .L_2)
	.align		4
.L_2:
        /*0010*/ 	.word	index@(_Z17applyReverbKernelPfS_S_ii)
        /*0014*/ 	.word	0x00000000


	//----- nvinfo : EIATTR_REGCOUNT
	.align		4
.L_3:
        /*0018*/ 	.byte	0x04, 0x2f
        /*001a*/ 	.short	(.L_5 - .L_4)
	.align		4
.L_4:
        /*001c*/ 	.word	index@(_Z13applyEQKernelPfS_S_ii)
        /*0020*/ 	.word	0x0000001d


	//----- nvinfo : EIATTR_FRAME_SIZE
	.align		4
.L_5:
        /*0024*/ 	.byte	0x04, 0x11
        /*0026*/ 	.short	(.L_7 - .L_6)
	.align		4
.L_6:
        /*0028*/ 	.word	index@(_Z13applyEQKernelPfS_S_ii)
        /*002c*/ 	.word	0x00000000


	//----- nvinfo : EIATTR_MIN_STACK_SIZE
	.align		4
.L_7:
        /*0030*/ 	.byte	0x04, 0x12
        /*0032*/ 	.short	(.L_9 - .L_8)
	.align		4
.L_8:
        /*0034*/ 	.word	index@(_Z13applyEQKernelPfS_S_ii)
        /*0038*/ 	.word	0x00000000


	//----- nvinfo : EIATTR_MIN_STACK_SIZE
	.align		4
.L_9:
        /*003c*/ 	.byte	0x04, 0x12
        /*003e*/ 	.short	(.L_11 - .L_10)
	.align		4
.L_10:
        /*0040*/ 	.word	index@(_Z17applyReverbKernelPfS_S_ii)
        /*0044*/ 	.word	0x00000000
.L_11:


//--------------------- .nv.compat                --------------------------
	.section	.nv.compat,"",@"SHT_CUDA_COMPAT_INFO"
	.align	4
        /*0000*/ 	.byte	0x02, 0x09, 0x00, 0x00, 0x02, 0x02, 0x01, 0x00, 0x02, 0x05, 0x05, 0x00, 0x03, 0x07, 0x01, 0x01
        /*0010*/ 	.byte	0x02, 0x03, 0x00, 0x00, 0x02, 0x06, 0x01, 0x00, 0x04, 0x0b, 0x08, 0x00, 0x09, 0x00, 0x00, 0x00
        /*0020*/ 	.byte	0x00, 0x00, 0x00, 0x00


//--------------------- .nv.info._Z13applyEQKernelPfS_S_ii --------------------------
	.section	.nv.info._Z13applyEQKernelPfS_S_ii,"",@"SHT_CUDA_INFO"
	.sectionflags	@""
	.align	4


	//----- nvinfo : EIATTR_CUDA_API_VERSION
	.align		4
        /*0000*/ 	.byte	0x04, 0x37
        /*0002*/ 	.short	(.L_13 - .L_12)
.L_12:
        /*0004*/ 	.word	0x00000082


	//----- nvinfo : EIATTR_KPARAM_INFO
	.align		4
.L_13:
        /*0008*/ 	.byte	0x04, 0x17
        /*000a*/ 	.short	(.L_15 - .L_14)
.L_14:
        /*000c*/ 	.word	0x00000000
        /*0010*/ 	.short	0x0004
        /*0012*/ 	.short	0x001c
        /*0014*/ 	.byte	0x00, 0xf0, 0x11, 0x00


	//----- nvinfo : EIATTR_KPARAM_INFO
	.align		4
.L_15:
        /*0018*/ 	.byte	0x04, 0x17
        /*001a*/ 	.short	(.L_17 - .L_16)
.L_16:
        /*001c*/ 	.word	0x00000000
        /*0020*/ 	.short	0x0003
        /*0022*/ 	.short	0x0018
        /*0024*/ 	.byte	0x00, 0xf0, 0x11, 0x00


	//----- nvinfo : EIATTR_KPARAM_INFO
	.align		4
.L_17:
        /*0028*/ 	.byte	0x04, 0x17
        /*002a*/ 	.short	(.L_19 - .L_18)
.L_18:
        /*002c*/ 	.word	0x00000000
        /*0030*/ 	.short	0x0002
        /*0032*/ 	.short	0x0010
        /*0034*/ 	.byte	0x00, 0xf5, 0x21, 0x00


	//----- nvinfo : EIATTR_KPARAM_INFO
	.align		4
.L_19:
        /*0038*/ 	.byte	0x04, 0x17
        /*003a*/ 	.short	(.L_21 - .L_20)
.L_20:
        /*003c*/ 	.word	0x00000000
        /*0040*/ 	.short	0x0001
        /*0042*/ 	.short	0x0008
        /*0044*/ 	.byte	0x00, 0xf5, 0x21, 0x00


	//----- nvinfo : EIATTR_KPARAM_INFO
	.align		4
.L_21:
        /*0048*/ 	.byte	0x04, 0x17
        /*004a*/ 	.short	(.L_23 - .L_22)
.L_22:
        /*004c*/ 	.word	0x00000000
        /*0050*/ 	.short	0x0000
        /*0052*/ 	.short	0x0000
        /*0054*/ 	.byte	0x00, 0xf5, 0x21, 0x00


	//----- nvinfo : EIATTR_SPARSE_MMA_MASK
	.align		4
.L_23:
        /*0058*/ 	.byte	0x03, 0x50
        /*005a*/ 	.short	0x0000


	//----- nvinfo : EIATTR_MAXREG_COUNT
	.align		4
        /*005c*/ 	.byte	0x03, 0x1b
        /*005e*/ 	.short	0x00ff


	//----- nvinfo : EIATTR_MERCURY_ISA_VERSION
	.align		4
        /*0060*/ 	.byte	0x03, 0x5f
        /*0062*/ 	.short	0x0101


	//----- nvinfo : EIATTR_VRC_CTA_INIT_COUNT
	.align		4
        /*0064*/ 	.byte	0x02, 0x4a
	.zero		1
	.zero		1


	//----- nvinfo : EIATTR_EXIT_INSTR_OFFSETS
	.align		4
        /*0068*/ 	.byte	0x04, 0x1c
        /*006a*/ 	.short	(.L_25 - .L_24)


	//   ....[0]....
.L_24:
        /*006c*/ 	.word	0x00000070


	//   ....[1]....
        /*0070*/ 	.word	0x00000b40


	//----- nvinfo : EIATTR_CRS_STACK_SIZE
	.align		4
.L_25:
        /*0074*/ 	.byte	0x04, 0x1e
        /*0076*/ 	.short	(.L_27 - .L_26)
.L_26:
        /*0078*/ 	.word	0x00000000


	//----- nvinfo : EIATTR_CBANK_PARAM_SIZE
	.align		4
.L_27:
        /*007c*/ 	.byte	0x03, 0x19
        /*007e*/ 	.short	0x0020


	//----- nvinfo : EIATTR_PARAM_CBANK
	.align		4
        /*0080*/ 	.byte	0x04, 0x0a
        /*0082*/ 	.short	(.L_29 - .L_28)
	.align		4
.L_28:
        /*0084*/ 	.word	index@(.nv.constant0._Z13applyEQKernelPfS_S_ii)
        /*0088*/ 	.short	0x0380
        /*008a*/ 	.short	0x0020


	//----- nvinfo : EIATTR_SW_WAR
	.align		4
.L_29:
        /*008c*/ 	.byte	0x04, 0x36
        /*008e*/ 	.short	(.L_31 - .L_30)
.L_30:
        /*0090*/ 	.word	0x00000008
.L_31:


//--------------------- .nv.info._Z17applyReverbKernelPfS_S_ii --------------------------
	.section	.nv.info._Z17applyReverbKernelPfS_S_ii,"",@"SHT_CUDA_INFO"
	.sectionflags	@""
	.align	4


	//----- nvinfo : EIATTR_CUDA_API_VERSION
	.align		4
        /*0000*/ 	.byte	0x04, 0x37
        /*0002*/ 	.short	(.L_33 - .L_32)
.L_32:
        /*0004*/ 	.word	0x00000082


	//----- nvinfo : EIATTR_KPARAM_INFO
	.align		4
.L_33:
        /*0008*/ 	.byte	0x04, 0x17
        /*000a*/ 	.short	(.L_35 - .L_34)
.L_34:
        /*000c*/ 	.word	0x00000000
        /*0010*/ 	.short	0x0004
        /*0012*/ 	.short	0x001c
        /*0014*/ 	.byte	0x00, 0xf0, 0x11, 0x00


	//----- nvinfo : EIATTR_KPARAM_INFO
	.align		4
.L_35:
        /*0018*/ 	.byte	0x04, 0x17
        /*001a*/ 	.short	(.L_37 - .L_36)
.L_36:
        /*001c*/ 	.word	0x00000000
        /*0020*/ 	.short	0x0003
        /*0022*/ 	.short	0x0018
        /*0024*/ 	.byte	0x00, 0xf0, 0x11, 0x00


	//----- nvinfo : EIATTR_KPARAM_INFO
	.align		4
.L_37:
        /*0028*/ 	.byte	0x04, 0x17
        /*002a*/ 	.short	(.L_39 - .L_38)
.L_38:
        /*002c*/ 	.word	0x00000000
        /*0030*/ 	.short	0x0002
        /*0032*/ 	.short	0x0010
        /*0034*/ 	.byte	0x00, 0xf5, 0x21, 0x00


	//----- nvinfo : EIATTR_KPARAM_INFO
	.align		4
.L_39:
        /*0038*/ 	.byte	0x04, 0x17
        /*003a*/ 	.short	(.L_41 - .L_40)
.L_40:
        /*003c*/ 	.word	0x00000000
        /*0040*/ 	.short	0x0001
        /*0042*/ 	.short	0x0008
        /*0044*/ 	.byte	0x00, 0xf5, 0x21, 0x00


	//----- nvinfo : EIATTR_KPARAM_INFO
	.align		4
.L_41:
        /*0048*/ 	.byte	0x04, 0x17
        /*004a*/ 	.short	(.L_43 - .L_42)
.L_42:
        /*004c*/ 	.word	0x00000000
        /*0050*/ 	.short	0x0000
        /*0052*/ 	.short	0x0000
        /*0054*/ 	.byte	0x00, 0xf5, 0x21, 0x00


	//----- nvinfo : EIATTR_SPARSE_MMA_MASK
	.align		4
.L_43:
        /*0058*/ 	.byte	0x03, 0x50
        /*005a*/ 	.short	0x0000


	//----- nvinfo : EIATTR_MAXREG_COUNT
	.align		4
        /*005c*/ 	.byte	0x03, 0x1b
        /*005e*/ 	.short	0x00ff


	//----- nvinfo : EIATTR_MERCURY_ISA_VERSION
	.align		4
        /*0060*/ 	.byte	0x03, 0x5f
        /*0062*/ 	.short	0x0101


	//----- nvinfo : EIATTR_VRC_CTA_INIT_COUNT
	.align		4
        /*0064*/ 	.byte	0x02, 0x4a
	.zero		1
	.zero		1


	//----- nvinfo : EIATTR_EXIT_INSTR_OFFSETS
	.align		4
        /*0068*/ 	.byte	0x04, 0x1c
        /*006a*/ 	.short	(.L_45 - .L_44)


	//   ....[0]....
.L_44:
        /*006c*/ 	.word	0x00000070


	//   ....[1]....
        /*0070*/ 	.word	0x00000b40


	//----- nvinfo : EIATTR_CRS_STACK_SIZE
	.align		4
.L_45:
        /*0074*/ 	.byte	0x04, 0x1e
        /*0076*/ 	.short	(.L_47 - .L_46)
.L_46:
        /*0078*/ 	.word	0x00000000


	//----- nvinfo : EIATTR_CBANK_PARAM_SIZE
	.align		4
.L_47:
        /*007c*/ 	.byte	0x03, 0x19
        /*007e*/ 	.short	0x0020


	//----- nvinfo : EIATTR_PARAM_CBANK
	.align		4
        /*0080*/ 	.byte	0x04, 0x0a
        /*0082*/ 	.short	(.L_49 - .L_48)
	.align		4
.L_48:
        /*0084*/ 	.word	index@(.nv.constant0._Z17applyReverbKernelPfS_S_ii)
        /*0088*/ 	.short	0x0380
        /*008a*/ 	.short	0x0020


	//----- nvinfo : EIATTR_SW_WAR
	.align		4
.L_49:
        /*008c*/ 	.byte	0x04, 0x36
        /*008e*/ 	.short	(.L_51 - .L_50)
.L_50:
        /*0090*/ 	.word	0x00000008
.L_51:


//--------------------- .nv.callgraph             --------------------------
	.section	.nv.callgraph,"",@"SHT_CUDA_CALLGRAPH"
	.align	4
	.sectionentsize	8
	.align		4
        /*0000*/ 	.word	0x00000000
	.align		4
        /*0004*/ 	.word	0xffffffff
	.align		4
        /*0008*/ 	.word	0x00000000
	.align		4
        /*000c*/ 	.word	0xfffffffe
	.align		4
        /*0010*/ 	.word	0x00000000
	.align		4
        /*0014*/ 	.word	0xfffffffd
	.align		4
        /*0018*/ 	.word	0x00000000
	.align		4
        /*001c*/ 	.word	0xfffffffc


//--------------------- .text._Z13applyEQKernelPfS_S_ii --------------------------
	.section	.text._Z13applyEQKernelPfS_S_ii,"ax",@progbits
	.align	128
        .global         _Z13applyEQKernelPfS_S_ii
        .type           _Z13applyEQKernelPfS_S_ii,@function
        .size           _Z13applyEQKernelPfS_S_ii,(.L_x_22 - _Z13applyEQKernelPfS_S_ii)
        .other          _Z13applyEQKernelPfS_S_ii,@"STO_CUDA_ENTRY STV_DEFAULT"
_Z13applyEQKernelPfS_S_ii:
.text._Z13applyEQKernelPfS_S_ii:
[----:B------:R-:W-:Y:S01]  /*0000*/  LDC R1, c[0x0][0x37c] ;  /* 0x0000df00ff017b82 */ /* 0x000fe20000000800 */
[----:B------:R-:W0:Y:S07]  /*0010*/  S2R R3, SR_TID.X ;  /* 0x0000000000037919 */ /* 0x000e2e0000002100 */
[----:B------:R-:W0:Y:S01]  /*0020*/  S2UR UR4, SR_CTAID.X ;  /* 0x00000000000479c3 */ /* 0x000e220000002500 */
[----:B------:R-:W1:Y:S07]  /*0030*/  LDCU UR5, c[0x0][0x398] ;  /* 0x00007300ff0577ac */ /* 0x000e6e0008000800 */
[----:B------:R-:W0:Y:S02]  /*0040*/  LDC R0, c[0x0][0x360] ;  /* 0x0000d800ff007b82 */ /* 0x000e240000000800 */
[----:B0-----:R-:W-:-:S05]  /*0050*/  IMAD R0, R0, UR4, R3 ;  /* 0x0000000400007c24 */ /* 0x001fca000f8e0203 */
[----:B-1----:R-:W-:-:S13]  /*0060*/  ISETP.GE.AND P0, PT, R0, UR5, PT ;  /* 0x0000000500007c0c */ /* 0x002fda000bf06270 */
[----:B------:R-:W-:Y:S05]  /*0070*/  @P0 EXIT ;  /* 0x000000000000094d */ /* 0x000fea0003800000 */
[----:B------:R-:W0:Y:S01]  /*0080*/  LDC R3, c[0x0][0x39c] ;  /* 0x0000e700ff037b82 */ /* 0x000e220000000800 */
[----:B------:R-:W-:Y:S01]  /*0090*/  VIMNMX R6, PT, PT, R0, -0x1, !PT ;  /* 0xffffffff00067848 */ /* 0x000fe20007fe0100 */
[----:B------:R-:W1:Y:S01]  /*00a0*/  LDCU.64 UR6, c[0x0][0x358] ;  /* 0x00006b00ff0677ac */ /* 0x000e620008000a00 */
[----:B------:R-:W-:Y:S01]  /*00b0*/  BSSY.RECONVERGENT B0, `(.L_x_0) ;  /* 0x00000a5000007945 */ /* 0x000fe20003800200 */
[----:B------:R-:W-:Y:S01]  /*00c0*/  HFMA2 R15, -RZ, RZ, 0, 0 ;  /* 0x00000000ff0f7431 */ /* 0x000fe200000001ff */
[----:B0-----:R-:W-:-:S04]  /*00d0*/  VIADDMNMX R6, R6, 0x1, R3, PT ;  /* 0x0000000106067846 */ /* 0x001fc80003800103 */
[----:B------:R-:W-:-:S13]  /*00e0*/  ISETP.GE.AND P0, PT, R6, 0x1, PT ;  /* 0x000000010600780c */ /* 0x000fda0003f06270 */
[----:B-1----:R-:W-:Y:S05]  /*00f0*/  @!P0 BRA `(.L_x_1) ;  /* 0x0000000800808947 */ /* 0x002fea0003800000 */
[C---:B------:R-:W-:Y:S01]  /*0100*/  ISETP.GE.U32.AND P1, PT, R6.reuse, 0x10, PT ;  /* 0x000000100600780c */ /* 0x040fe20003f26070 */
[----:B------:R-:W-:Y:S01]  /*0110*/  BSSY.RECONVERGENT B1, `(.L_x_2) ;  /* 0x0000049000017945 */ /* 0x000fe20003800200 */
[----:B------:R-:W-:Y:S02]  /*0120*/  LOP3.LUT R23, R6, 0xf, RZ, 0xc0, !PT ;  /* 0x0000000f06177812 */ /* 0x000fe400078ec0ff */
[----:B------:R-:W-:Y:S02]  /*0130*/  MOV R15, RZ ;  /* 0x000000ff000f7202 */ /* 0x000fe40000000f00 */
[----:B------:R-:W-:Y:S02]  /*0140*/  ISETP.NE.AND P0, PT, R23, RZ, PT ;  /* 0x000000ff1700720c */ /* 0x000fe40003f05270 */
[----:B------:R-:W-:-:S05]  /*0150*/  MOV R7, RZ ;  /* 0x000000ff00077202 */ /* 0x000fca0000000f00 */
[----:B------:R-:W-:Y:S06]  /*0160*/  @!P1 BRA `(.L_x_3) ;  /* 0x00000004000c9947 */ /* 0x000fec0003800000 */
[----:B------:R-:W0:Y:S01]  /*0170*/  LDC.64 R2, c[0x0][0x380] ;  /* 0x0000e000ff027b82 */ /* 0x000e220000000a00 */
[----:B------:R-:W1:Y:S01]  /*0180*/  LDCU.64 UR4, c[0x0][0x388] ;  /* 0x00007100ff0477ac */ /* 0x000e620008000a00 */
[----:B------:R-:W-:Y:S01]  /*0190*/  LOP3.LUT R7, R6, 0x7ffffff0, RZ, 0xc0, !PT ;  /* 0x7ffffff006077812 */ /* 0x000fe200078ec0ff */
[----:B------:R-:W-:-:S03]  /*01a0*/  IMAD.MOV.U32 R15, RZ, RZ, RZ ;  /* 0x000000ffff0f7224 */ /* 0x000fc600078e00ff */
[----:B------:R-:W-:Y:S01]  /*01b0*/  IADD3 R8, PT, PT, -R7, RZ, RZ ;  /* 0x000000ff07087210 */ /* 0x000fe20007ffe1ff */
[----:B-1----:R-:W-:-:S04]  /*01c0*/  UIADD3 UR4, UP0, UPT, UR4, 0x20, URZ ;  /* 0x0000002004047890 */ /* 0x002fc8000ff1e0ff */
[----:B------:R-:W-:Y:S01]  /*01d0*/  UIADD3.X UR5, UPT, UPT, URZ, UR5, URZ, UP0, !UPT ;  /* 0x00000005ff057290 */ /* 0x000fe200087fe4ff */
[----:B0-----:R-:W-:Y:S01]  /*01e0*/  IMAD.WIDE R2, R0, 0x4, R2 ;  /* 0x0000000400027825 */ /* 0x001fe200078e0202 */
[----:B------:R-:W-:Y:S02]  /*01f0*/  MOV R4, UR4 ;  /* 0x0000000400047c02 */ /* 0x000fe40008000f00 */
[----:B------:R-:W-:Y:S02]  /*0200*/  IADD3 R2, P1, PT, R2, -0x1c, RZ ;  /* 0xffffffe402027810 */ /* 0x000fe40007f3e0ff */
[----:B------:R-:W-:Y:S02]  /*0210*/  IMAD.U32 R5, RZ, RZ, UR5 ;  /* 0x00000005ff057e24 */ /* 0x000fe4000f8e00ff */
[----:B------:R-:W-:-:S09]  /*0220*/  IADD3.X R3, PT, PT, R3, -0x1, RZ, P1, !PT ;  /* 0xffffffff03037810 */ /* 0x000fd20000ffe4ff */
.L_x_4:
[----:B------:R-:W2:Y:S04]  /*0230*/  LDG.E R16, desc[UR6][R2.64+0x1c] ;  /* 0x00001c0602107981 */ /* 0x000ea8000c1e1900 */
[----:B------:R-:W2:Y:S04]  /*0240*/  LDG.E R24, desc[UR6][R4.64+-0x20] ;  /* 0xffffe00604187981 */ /* 0x000ea8000c1e1900 */
[----:B------:R-:W3:Y:S04]  /*0250*/  LDG.E R25, desc[UR6][R2.64+0x18] ;  /* 0x0000180602197981 */ /* 0x000ee8000c1e1900 */
[----:B------:R-:W3:Y:S04]  /*0260*/  LDG.E R26, desc[UR6][R4.64+-0x1c] ;  /* 0xffffe406041a7981 */ /* 0x000ee8000c1e1900 */
[----:B------:R-:W4:Y:S04]  /*0270*/  LDG.E R18, desc[UR6][R2.64+0x14] ;  /* 0x0000140602127981 */ /* 0x000f28000c1e1900 */
[----:B------:R-:W4:Y:S04]  /*0280*/  LDG.E R17, desc[UR6][R4.64+-0x18] ;  /* 0xffffe80604117981 */ /* 0x000f28000c1e1900 */
[----:B------:R-:W5:Y:S04]  /*0290*/  LDG.E R19, desc[UR6][R2.64+0x10] ;  /* 0x0000100602137981 */ /* 0x000f68000c1e1900 */
        /* <DEDUP_REMOVED lines=8> */
[----:B------:R-:W5:Y:S01]  /*0320*/  LDG.E R14, desc[UR6][R4.64+-0x4] ;  /* 0xfffffc06040e7981 */ /* 0x000f62000c1e1900 */
[----:B--2---:R-:W-:-:S03]  /*0330*/  FFMA R16, R16, R24, R15 ;  /* 0x0000001810107223 */ /* 0x004fc6000000000f */
[----:B------:R-:W2:Y:S01]  /*0340*/  LDG.E R15, desc[UR6][R2.64+-0x4] ;  /* 0xfffffc06020f7981 */ /* 0x000ea2000c1e1900 */
[----:B---3--:R-:W-:-:S03]  /*0350*/  FFMA R25, R25, R26, R16 ;  /* 0x0000001a19197223 */ /* 0x008fc60000000010 */
[----:B------:R-:W2:Y:S01]  /*0360*/  LDG.E R16, desc[UR6][R4.64] ;  /* 0x0000000604107981 */ /* 0x000ea2000c1e1900 */
[----:B----4-:R-:W-:-:S03]  /*0370*/  FFMA R24, R18, R17, R25 ;  /* 0x0000001112187223 */ /* 0x010fc60000000019 */
[----:B------:R-:W3:Y:S04]  /*0380*/  LDG.E R18, desc[UR6][R2.64+-0x8] ;  /* 0xfffff80602127981 */ /* 0x000ee8000c1e1900 */
[----:B------:R-:W3:Y:S01]  /*0390*/  LDG.E R17, desc[UR6][R4.64+0x4] ;  /* 0x0000040604117981 */ /* 0x000ee2000c1e1900 */
[----:B-----5:R-:W-:-:S03]  /*03a0*/  FFMA R24, R19, R20, R24 ;  /* 0x0000001413187223 */ /* 0x020fc60000000018 */
[----:B------:R-:W4:Y:S04]  /*03b0*/  LDG.E R19, desc[UR6][R2.64+-0xc] ;  /* 0xfffff40602137981 */ /* 0x000f28000c1e1900 */
[----:B------:R-:W4:Y:S01]  /*03c0*/  LDG.E R20, desc[UR6][R4.64+0x8] ;  /* 0x0000080604147981 */ /* 0x000f22000c1e1900 */
[----:B------:R-:W-:-:S03]  /*03d0*/  FFMA R24, R21, R22, R24 ;  /* 0x0000001615187223 */ /* 0x000fc60000000018 */
[----:B------:R-:W5:Y:S04]  /*03e0*/  LDG.E R21, desc[UR6][R2.64+-0x10] ;  /* 0xfffff00602157981 */ /* 0x000f68000c1e1900 */
[----:B------:R-:W5:Y:S01]  /*03f0*/  LDG.E R22, desc[UR6][R4.64+0xc] ;  /* 0x00000c0604167981 */ /* 0x000f62000c1e1900 */
        /* <DEDUP_REMOVED lines=8> */
[----:B------:R-:W5:Y:S04]  /*0480*/  LDG.E R13, desc[UR6][R4.64+0x18] ;  /* 0x00001806040d7981 */ /* 0x000f68000c1e1900 */
[----:B------:R0:W5:Y:S04]  /*0490*/  LDG.E R24, desc[UR6][R2.64+-0x20] ;  /* 0xffffe00602187981 */ /* 0x000168000c1e1900 */
[----:B------:R1:W5:Y:S01]  /*04a0*/  LDG.E R25, desc[UR6][R4.64+0x1c] ;  /* 0x00001c0604197981 */ /* 0x000362000c1e1900 */
[----:B------:R-:W-:-:S04]  /*04b0*/  IADD3 R8, PT, PT, R8, 0x10, RZ ;  /* 0x0000001008087810 */ /* 0x000fc80007ffe0ff */
[----:B------:R-:W-:Y:S02]  /*04c0*/  ISETP.NE.AND P1, PT, R8, RZ, PT ;  /* 0x000000ff0800720c */ /* 0x000fe40003f25270 */
[----:B0-----:R-:W-:Y:S02]  /*04d0*/  IADD3 R2, P2, PT, R2, -0x40, RZ ;  /* 0xffffffc002027810 */ /* 0x001fe40007f5e0ff */
[----:B-1----:R-:W-:Y:S02]  /*04e0*/  IADD3 R4, P3, PT, R4, 0x40, RZ ;  /* 0x0000004004047810 */ /* 0x002fe40007f7e0ff */
[----:B------:R-:W-:Y:S02]  /*04f0*/  IADD3.X R3, PT, PT, R3, -0x1, RZ, P2, !PT ;  /* 0xffffffff03037810 */ /* 0x000fe400017fe4ff */
[----:B------:R-:W-:Y:S01]  /*0500*/  IADD3.X R5, PT, PT, RZ, R5, RZ, P3, !PT ;  /* 0x00000005ff057210 */ /* 0x000fe20001ffe4ff */
[----:B--2---:R-:W-:-:S04]  /*0510*/  FFMA R15, R15, R16, R26 ;  /* 0x000000100f0f7223 */ /* 0x004fc8000000001a */
[----:B---3--:R-:W-:-:S04]  /*0520*/  FFMA R18, R18, R17, R15 ;  /* 0x0000001112127223 */ /* 0x008fc8000000000f */
[----:B----4-:R-:W-:-:S04]  /*0530*/  FFMA R18, R19, R20, R18 ;  /* 0x0000001413127223 */ /* 0x010fc80000000012 */
[----:B-----5:R-:W-:-:S04]  /*0540*/  FFMA R18, R21, R22, R18 ;  /* 0x0000001615127223 */ /* 0x020fc80000000012 */
[----:B------:R-:W-:-:S04]  /*0550*/  FFMA R10, R9, R10, R18 ;  /* 0x0000000a090a7223 */ /* 0x000fc80000000012 */
[----:B------:R-:W-:-:S04]  /*0560*/  FFMA R11, R11, R12, R10 ;  /* 0x0000000c0b0b7223 */ /* 0x000fc8000000000a */
[----:B------:R-:W-:-:S04]  /*0570*/  FFMA R11, R14, R13, R11 ;  /* 0x0000000d0e0b7223 */ /* 0x000fc8000000000b */
[----:B------:R-:W-:Y:S01]  /*0580*/  FFMA R15, R24, R25, R11 ;  /* 0x00000019180f7223 */ /* 0x000fe2000000000b */
[----:B------:R-:W-:Y:S06]  /*0590*/  @P1 BRA `(.L_x_4) ;  /* 0xfffffffc00241947 */ /* 0x000fec000383ffff */
.L_x_3:
[----:B------:R-:W-:Y:S05]  /*05a0*/  BSYNC.RECONVERGENT B1 ;  /* 0x0000000000017941 */ /* 0x000fea0003800200 */
.L_x_2:
[----:B------:R-:W-:Y:S05]  /*05b0*/  @!P0 BRA `(.L_x_1) ;  /* 0x0000000400508947 */ /* 0x000fea0003800000 */
[----:B------:R-:W-:Y:S01]  /*05c0*/  ISETP.GE.U32.AND P0, PT, R23, 0x8, PT ;  /* 0x000000081700780c */ /* 0x000fe20003f06070 */
[----:B------:R-:W-:Y:S01]  /*05d0*/  BSSY.RECONVERGENT B1, `(.L_x_5) ;  /* 0x0000022000017945 */ /* 0x000fe20003800200 */
[----:B------:R-:W-:-:S04]  /*05e0*/  LOP3.LUT R20, R6, 0x7, RZ, 0xc0, !PT ;  /* 0x0000000706147812 */ /* 0x000fc800078ec0ff */
[----:B------:R-:W-:-:S07]  /*05f0*/  ISETP.NE.AND P1, PT, R20, RZ, PT ;  /* 0x000000ff1400720c */ /* 0x000fce0003f25270 */
[----:B------:R-:W-:Y:S06]  /*0600*/  @!P0 BRA `(.L_x_6) ;  /* 0x0000000000788947 */ /* 0x000fec0003800000 */
[----:B------:R-:W0:Y:S01]  /*0610*/  LDC.64 R4, c[0x0][0x380] ;  /* 0x0000e000ff047b82 */ /* 0x000e220000000a00 */
[----:B------:R-:W-:-:S07]  /*0620*/  IMAD.IADD R9, R0, 0x1, -R7 ;  /* 0x0000000100097824 */ /* 0x000fce00078e0a07 */
[----:B------:R-:W1:Y:S01]  /*0630*/  LDC.64 R2, c[0x0][0x388] ;  /* 0x0000e200ff027b82 */ /* 0x000e620000000a00 */
[----:B0-----:R-:W-:-:S05]  /*0640*/  IMAD.WIDE R4, R9, 0x4, R4 ;  /* 0x0000000409047825 */ /* 0x001fca00078e0204 */
[----:B------:R-:W2:Y:S01]  /*0650*/  LDG.E R14, desc[UR6][R4.64] ;  /* 0x00000006040e7981 */ /* 0x000ea2000c1e1900 */
[----:B-1----:R-:W-:-:S03]  /*0660*/  IMAD.WIDE.U32 R2, R7, 0x4, R2 ;  /* 0x0000000407027825 */ /* 0x002fc600078e0002 */
[----:B------:R-:W3:Y:S04]  /*0670*/  LDG.E R16, desc[UR6][R4.64+-0x4] ;  /* 0xfffffc0604107981 */ /* 0x000ee8000c1e1900 */
[----:B------:R-:W2:Y:S04]  /*0680*/  LDG.E R13, desc[UR6][R2.64] ;  /* 0x00000006020d7981 */ /* 0x000ea8000c1e1900 */
        /* <DEDUP_REMOVED lines=13> */
[----:B------:R-:W-:Y:S01]  /*0760*/  IADD3 R7, PT, PT, R7, 0x8, RZ ;  /* 0x0000000807077810 */ /* 0x000fe20007ffe0ff */
[----:B--2---:R-:W-:-:S04]  /*0770*/  FFMA R13, R14, R13, R15 ;  /* 0x0000000d0e0d7223 */ /* 0x004fc8000000000f */
[----:B---3--:R-:W-:-:S04]  /*0780*/  FFMA R13, R16, R17, R13 ;  /* 0x00000011100d7223 */ /* 0x008fc8000000000d */
[----:B----4-:R-:W-:-:S04]  /*0790*/  FFMA R13, R18, R19, R13 ;  /* 0x00000013120d7223 */ /* 0x010fc8000000000d */
[----:B-----5:R-:W-:-:S04]  /*07a0*/  FFMA R13, R22, R21, R13 ;  /* 0x00000015160d7223 */ /* 0x020fc8000000000d */
[----:B------:R-:W-:-:S04]  /*07b0*/  FFMA R24, R24, R23, R13 ;  /* 0x0000001718187223 */ /* 0x000fc8000000000d */
[----:B------:R-:W-:-:S04]  /*07c0*/  FFMA R11, R11, R12, R24 ;  /* 0x0000000c0b0b7223 */ /* 0x000fc80000000018 */
[----:B------:R-:W-:-:S04]  /*07d0*/  FFMA R9, R8, R9, R11 ;  /* 0x0000000908097223 */ /* 0x000fc8000000000b */
[----:B------:R-:W-:-:S07]  /*07e0*/  FFMA R15, R10, R25, R9 ;  /* 0x000000190a0f7223 */ /* 0x000fce0000000009 */
.L_x_6:
[----:B------:R-:W-:Y:S05]  /*07f0*/  BSYNC.RECONVERGENT B1 ;  /* 0x0000000000017941 */ /* 0x000fea0003800200 */
.L_x_5:
[----:B------:R-:W-:Y:S05]  /*0800*/  @!P1 BRA `(.L_x_1) ;  /* 0x0000000000bc9947 */ /* 0x000fea0003800000 */
[----:B------:R-:W-:Y:S01]  /*0810*/  ISETP.GE.U32.AND P0, PT, R20, 0x4, PT ;  /* 0x000000041400780c */ /* 0x000fe20003f06070 */
[----:B------:R-:W-:Y:S01]  /*0820*/  BSSY.RECONVERGENT B1, `(.L_x_7) ;  /* 0x0000016000017945 */ /* 0x000fe20003800200 */
[----:B------:R-:W-:-:S04]  /*0830*/  LOP3.LUT R6, R6, 0x3, RZ, 0xc0, !PT ;  /* 0x0000000306067812 */ /* 0x000fc800078ec0ff */
[----:B------:R-:W-:-:S07]  /*0840*/  ISETP.NE.AND P1, PT, R6, RZ, PT ;  /* 0x000000ff0600720c */ /* 0x000fce0003f25270 */
[----:B------:R-:W-:Y:S06]  /*0850*/  @!P0 BRA `(.L_x_8) ;  /* 0x0000000000488947 */ /* 0x000fec0003800000 */
[----:B------:R-:W0:Y:S01]  /*0860*/  LDC.64 R2, c[0x0][0x380] ;  /* 0x0000e000ff027b82 */ /* 0x000e220000000a00 */
[----:B------:R-:W-:-:S07]  /*0870*/  IADD3 R9, PT, PT, R0, -R7, RZ ;  /* 0x8000000700097210 */ /* 0x000fce0007ffe0ff */
        /* <DEDUP_REMOVED lines=10> */
[----:B------:R-:W5:Y:S01]  /*0920*/  LDG.E R14, desc[UR6][R4.64+0xc] ;  /* 0x00000c06040e7981 */ /* 0x000f62000c1e1900 */
[----:B------:R-:W-:-:S02]  /*0930*/  VIADD R7, R7, 0x4 ;  /* 0x0000000407077836 */ /* 0x000fc40000000000 */
[----:B--2---:R-:W-:-:S04]  /*0940*/  FFMA R8, R8, R9, R15 ;  /* 0x0000000908087223 */ /* 0x004fc8000000000f */
[----:B---3--:R-:W-:-:S04]  /*0950*/  FFMA R8, R11, R10, R8 ;  /* 0x0000000a0b087223 */ /* 0x008fc80000000008 */
[----:B----4-:R-:W-:-:S04]  /*0960*/  FFMA R8, R13, R12, R8 ;  /* 0x0000000c0d087223 */ /* 0x010fc80000000008 */
[----:B-----5:R-:W-:-:S07]  /*0970*/  FFMA R15, R17, R14, R8 ;  /* 0x0000000e110f7223 */ /* 0x020fce0000000008 */
.L_x_8:
[----:B------:R-:W-:Y:S05]  /*0980*/  BSYNC.RECONVERGENT B1 ;  /* 0x0000000000017941 */ /* 0x000fea0003800200 */
.L_x_7:
[----:B------:R-:W-:Y:S05]  /*0990*/  @!P1 BRA `(.L_x_1) ;  /* 0x0000000000589947 */ /* 0x000fea0003800000 */
[----:B------:R-:W0:Y:S01]  /*09a0*/  LDCU.128 UR8, c[0x0][0x380] ;  /* 0x00007000ff0877ac */ /* 0x000e220008000c00 */
[----:B------:R-:W-:Y:S01]  /*09b0*/  IMAD.WIDE.U32 R2, R7, 0x4, RZ ;  /* 0x0000000407027825 */ /* 0x000fe200078e00ff */
[----:B------:R-:W-:-:S03]  /*09c0*/  IADD3 R6, PT, PT, -R6, RZ, RZ ;  /* 0x000000ff06067210 */ /* 0x000fc60007ffe1ff */
[----:B------:R-:W-:Y:S01]  /*09d0*/  IMAD.WIDE R4, R0, 0x4, -R2 ;  /* 0x0000000400047825 */ /* 0x000fe200078e0a02 */
[----:B0-----:R-:W-:Y:S02]  /*09e0*/  IADD3 R9, P0, PT, R2, UR10, RZ ;  /* 0x0000000a02097c10 */ /* 0x001fe4000ff1e0ff */
[----:B------:R-:W-:Y:S02]  /*09f0*/  IADD3 R7, P1, PT, R4, UR8, RZ ;  /* 0x0000000804077c10 */ /* 0x000fe4000ff3e0ff */
[----:B------:R-:W-:Y:S02]  /*0a00*/  IADD3.X R10, PT, PT, R3, UR11, RZ, P0, !PT ;  /* 0x0000000b030a7c10 */ /* 0x000fe400087fe4ff */
[----:B------:R-:W-:-:S09]  /*0a10*/  IADD3.X R8, PT, PT, R5, UR9, RZ, P1, !PT ;  /* 0x0000000905087c10 */ /* 0x000fd20008ffe4ff */
.L_x_9:
[----:B------:R-:W-:Y:S01]  /*0a20*/  MOV R2, R7 ;  /* 0x0000000700027202 */ /* 0x000fe20000000f00 */
[----:B------:R-:W-:Y:S01]  /*0a30*/  IMAD.MOV.U32 R4, RZ, RZ, R9 ;  /* 0x000000ffff047224 */ /* 0x000fe200078e0009 */
[----:B------:R-:W-:Y:S02]  /*0a40*/  MOV R3, R8 ;  /* 0x0000000800037202 */ /* 0x000fe40000000f00 */
[----:B------:R-:W-:-:S03]  /*0a50*/  MOV R5, R10 ;  /* 0x0000000a00057202 */ /* 0x000fc60000000f00 */
[----:B------:R-:W2:Y:S04]  /*0a60*/  LDG.E R2, desc[UR6][R2.64] ;  /* 0x0000000602027981 */ /* 0x000ea8000c1e1900 */
[----:B------:R-:W2:Y:S01]  /*0a70*/  LDG.E R4, desc[UR6][R4.64] ;  /* 0x0000000604047981 */ /* 0x000ea2000c1e1900 */
[----:B------:R-:W-:Y:S02]  /*0a80*/  IADD3 R6, PT, PT, R6, 0x1, RZ ;  /* 0x0000000106067810 */ /* 0x000fe40007ffe0ff */
[----:B------:R-:W-:Y:S02]  /*0a90*/  IADD3 R9, P1, PT, R9, 0x4, RZ ;  /* 0x0000000409097810 */ /* 0x000fe40007f3e0ff */
[----:B------:R-:W-:Y:S02]  /*0aa0*/  ISETP.NE.AND P0, PT, R6, RZ, PT ;  /* 0x000000ff0600720c */ /* 0x000fe40003f05270 */
[----:B------:R-:W-:-:S02]  /*0ab0*/  IADD3 R7, P2, PT, R7, -0x4, RZ ;  /* 0xfffffffc07077810 */ /* 0x000fc40007f5e0ff */
[----:B------:R-:W-:Y:S02]  /*0ac0*/  IADD3.X R10, PT, PT, RZ, R10, RZ, P1, !PT ;  /* 0x0000000aff0a7210 */ /* 0x000fe40000ffe4ff */
[----:B------:R-:W-:Y:S01]  /*0ad0*/  IADD3.X R8, PT, PT, R8, -0x1, RZ, P2, !PT ;  /* 0xffffffff08087810 */ /* 0x000fe200017fe4ff */
[----:B--2---:R-:W-:-:S06]  /*0ae0*/  FFMA R15, R2, R4, R15 ;  /* 0x00000004020f7223 */ /* 0x004fcc000000000f */
[----:B------:R-:W-:Y:S05]  /*0af0*/  @P0 BRA `(.L_x_9) ;  /* 0xfffffffc00c80947 */ /* 0x000fea000383ffff */
.L_x_1:
[----:B------:R-:W-:Y:S05]  /*0b00*/  BSYNC.RECONVERGENT B0 ;  /* 0x0000000000007941 */ /* 0x000fea0003800200 */
.L_x_0:
[----:B------:R-:W0:Y:S02]  /*0b10*/  LDC.64 R2, c[0x0][0x390] ;  /* 0x0000e400ff027b82 */ /* 0x000e240000000a00 */
[----:B0-----:R-:W-:-:S05]  /*0b20*/  IMAD.WIDE R2, R0, 0x4, R2 ;  /* 0x0000000400027825 */ /* 0x001fca00078e0202 */
[----:B------:R-:W-:Y:S01]  /*0b30*/  STG.E desc[UR6][R2.64], R15 ;  /* 0x0000000f02007986 */ /* 0x000fe2000c101906 */
[----:B------:R-:W-:Y:S05]  /*0b40*/  EXIT ;  /* 0x000000000000794d */ /* 0x000fea0003800000 */
.L_x_10:
[----:B------:R-:W-:-:S00]  /*0b50*/  BRA `(.L_x_10) ;  /* 0xfffffffc00fc7947 */ /* 0x000fc0000383ffff */
[----:B------:R-:W-:-:S00]  /*0b60*/  NOP ;  /* 0x0000000000007918 */ /* 0x000fc00000000000 */
        /* <DEDUP_REMOVED lines=9> */
.L_x_22:


//--------------------- .text._Z17applyReverbKernelPfS_S_ii --------------------------
	.section	.text._Z17applyReverbKernelPfS_S_ii,"ax",@progbits
	.align	128
        .global         _Z17applyReverbKernelPfS_S_ii
        .type           _Z17applyReverbKernelPfS_S_ii,@function
        .size           _Z17applyReverbKernelPfS_S_ii,(.L_x_23 - _Z17applyReverbKernelPfS_S_ii)
        .other          _Z17applyReverbKernelPfS_S_ii,@"STO_CUDA_ENTRY STV_DEFAULT"
_Z17applyReverbKernelPfS_S_ii:
.text._Z17applyReverbKernelPfS_S_ii:
        /* <DEDUP_REMOVED lines=35> */
.L_x_15:
        /* <DEDUP_REMOVED lines=55> */
.L_x_14:
[----:B------:R-:W-:Y:S05]  /*05a0*/  BSYNC.RECONVERGENT B1 ;  /* 0x0000000000017941 */ /* 0x000fea0003800200 */
.L_x_13:
        /* <DEDUP_REMOVED lines=36> */
.L_x_17:
[----:B------:R-:W-:Y:S05]  /*07f0*/  BSYNC.RECONVERGENT B1 ;  /* 0x0000000000017941 */ /* 0x000fea0003800200 */
.L_x_16:
        /* <DEDUP_REMOVED lines=24> */
.L_x_19:
[----:B------:R-:W-:Y:S05]  /*0980*/  BSYNC.RECONVERGENT B1 ;  /* 0x0000000000017941 */ /* 0x000fea0003800200 */
.L_x_18:
        /* <DEDUP_REMOVED lines=9> */
.L_x_20:
        /* <DEDUP_REMOVED lines=14> */
.L_x_12:
[----:B------:R-:W-:Y:S05]  /*0b00*/  BSYNC.RECONVERGENT B0 ;  /* 0x0000000000007941 */ /* 0x000fea0003800200 */
.L_x_11:
[----:B------:R-:W0:Y:S02]  /*0b10*/  LDC.64 R2, c[0x0][0x390] ;  /* 0x0000e400ff027b82 */ /* 0x000e240000000a00 */
[----:B0-----:R-:W-:-:S05]  /*0b20*/  IMAD.WIDE R2, R0, 0x4, R2 ;  /* 0x0000000400027825 */ /* 0x001fca00078e0202 */
[----:B------:R-:W-:Y:S01]  /*0b30*/  STG.E desc[UR6][R2.64], R15 ;  /* 0x0000000f02007986 */ /* 0x000fe2000c101906 */
[----:B------:R-:W-:Y:S05]  /*0b40*/  EXIT ;  /* 0x000000000000794d */ /* 0x000fea0003800000 */
.L_x_21:
        /* <DEDUP_REMOVED lines=11> */
.L_x_23:


//--------------------- .nv.shared.reserved.0     --------------------------
	.section	.nv.shared.reserved.0,"aw",@nobits
	.weak		__nv_reservedSMEM_offset_0_alias
	.size		__nv_reservedSMEM_offset_0_alias, 0, 64
	.other		__nv_reservedSMEM_offset_0_alias,@"STO_CUDA_RESERVED_SHARED STV_DEFAULT"
__nv_reservedSMEM_offset_0_alias:
	.zero		0
	.zero		64


//--------------------- .nv.constant0._Z13applyEQKernelPfS_S_ii --------------------------
	.section	.nv.constant0._Z13applyEQKernelPfS_S_ii,"a",@progbits
	.sectionflags	@""
	.align	4
.nv.constant0._Z13applyEQKernelPfS_S_ii:
	.zero		928


//--------------------- .nv.constant0._Z17applyReverbKernelPfS_S_ii --------------------------
	.section	.nv.constant0._Z17applyReverbKernelPfS_S_ii,"a",@progbits
	.sectionflags	@""
	.align	4
.nv.constant0._Z17applyReverbKernelPfS_S_ii:
	.zero		928


//--------------------- SYMBOLS --------------------------

	.type		.nv.reservedSmem.offset0,@object
	.size		.nv.reservedSmem.offset0,0x4
